	.headerflags	@"EF_CUDA_TEXMODE_UNIFIED EF_CUDA_64BIT_ADDRESS EF_CUDA_ACCELERATORS EF_CUDA_SM90 EF_CUDA_VIRTUAL_SM(EF_CUDA_SM90)"
	.elftype	@"ET_EXEC"


//--------------------- .nv.info                  --------------------------
	.section	.nv.info,"",@"SHT_CUDA_INFO"
	.align	4


	//----- nvinfo : EIATTR_REGCOUNT
	.align		4
        /*0000*/ 	.byte	0x04, 0x2f
        /*0002*/ 	.short	(.L_3 - .L_2)
	.align		4
.L_2:
        /*0004*/ 	.word	index@(triton_poi_fused__native_batch_norm_legit_no_training_relu_43)
        /*0008*/ 	.word	0x00000016


	//----- nvinfo : EIATTR_MIN_STACK_SIZE
	.align		4
.L_3:
        /*000c*/ 	.byte	0x04, 0x12
        /*000e*/ 	.short	(.L_5 - .L_4)
	.align		4
.L_4:
        /*0010*/ 	.word	index@(triton_poi_fused__native_batch_norm_legit_no_training_relu_43)
        /*0014*/ 	.word	0x00000000


	//----- nvinfo : EIATTR_FRAME_SIZE
	.align		4
.L_5:
        /*0018*/ 	.byte	0x04, 0x11
        /*001a*/ 	.short	(.L_7 - .L_6)
	.align		4
.L_6:
        /*001c*/ 	.word	index@(triton_poi_fused__native_batch_norm_legit_no_training_relu_43)
        /*0020*/ 	.word	0x00000000


	//----- nvinfo : EIATTR_MIN_STACK_SIZE
	.align		4
.L_7:
        /*0024*/ 	.byte	0x04, 0x12
        /*0026*/ 	.short	(.L_9 - .L_8)
	.align		4
.L_8:
        /*0028*/ 	.word	index@(triton_poi_fused__native_batch_norm_legit_no_training_relu_43)
        /*002c*/ 	.word	0x00000000
.L_9:


//--------------------- .nv.info.triton_poi_fused__native_batch_norm_legit_no_training_relu_43 --------------------------
	.section	.nv.info.triton_poi_fused__native_batch_norm_legit_no_training_relu_43,"",@"SHT_CUDA_INFO"
	.sectionflags	@""
	.align	4


	//----- nvinfo : EIATTR_CUDA_API_VERSION
	.align		4
        /*0000*/ 	.byte	0x04, 0x37
        /*0002*/ 	.short	(.L_11 - .L_10)
.L_10:
        /*0004*/ 	.word	0x0000007c


	//----- nvinfo : EIATTR_KPARAM_INFO
	.align		4
.L_11:
        /*0008*/ 	.byte	0x04, 0x17
        /*000a*/ 	.short	(.L_13 - .L_12)
.L_12:
        /*000c*/ 	.word	0x00000000
        /*0010*/ 	.short	0x0006
        /*0012*/ 	.short	0x0030
        /*0014*/ 	.byte	0x00, 0xf0, 0x11, 0x00


	//----- nvinfo : EIATTR_KPARAM_INFO
	.align		4
.L_13:
        /*0018*/ 	.byte	0x04, 0x17
        /*001a*/ 	.short	(.L_15 - .L_14)
.L_14:
        /*001c*/ 	.word	0x00000000
        /*0020*/ 	.short	0x0005
        /*0022*/ 	.short	0x0028
        /*0024*/ 	.byte	0x00, 0xf4, 0x21, 0x00


	//----- nvinfo : EIATTR_KPARAM_INFO
	.align		4
.L_15:
        /*0028*/ 	.byte	0x04, 0x17
        /*002a*/ 	.short	(.L_17 - .L_16)
.L_16:
        /*002c*/ 	.word	0x00000000
        /*0030*/ 	.short	0x0004
        /*0032*/ 	.short	0x0020
        /*0034*/ 	.byte	0x00, 0xf4, 0x21, 0x00


	//----- nvinfo : EIATTR_KPARAM_INFO
	.align		4
.L_17:
        /*0038*/ 	.byte	0x04, 0x17
        /*003a*/ 	.short	(.L_19 - .L_18)
.L_18:
        /*003c*/ 	.word	0x00000000
        /*0040*/ 	.short	0x0003
        /*0042*/ 	.short	0x0018
        /*0044*/ 	.byte	0x00, 0xf4, 0x21, 0x00


	//----- nvinfo : EIATTR_KPARAM_INFO
	.align		4
.L_19:
        /*0048*/ 	.byte	0x04, 0x17
        /*004a*/ 	.short	(.L_21 - .L_20)
.L_20:
        /*004c*/ 	.word	0x00000000
        /*0050*/ 	.short	0x0002
        /*0052*/ 	.short	0x0010
        /*0054*/ 	.byte	0x00, 0xf4, 0x21, 0x00


	//----- nvinfo : EIATTR_KPARAM_INFO
	.align		4
.L_21:
        /*0058*/ 	.byte	0x04, 0x17
        /*005a*/ 	.short	(.L_23 - .L_22)
.L_22:
        /*005c*/ 	.word	0x00000000
        /*0060*/ 	.short	0x0001
        /*0062*/ 	.short	0x0008
        /*0064*/ 	.byte	0x00, 0xf4, 0x21, 0x00


	//----- nvinfo : EIATTR_KPARAM_INFO
	.align		4
.L_23:
        /*0068*/ 	.byte	0x04, 0x17
        /*006a*/ 	.short	(.L_25 - .L_24)
.L_24:
        /*006c*/ 	.word	0x00000000
        /*0070*/ 	.short	0x0000
        /*0072*/ 	.short	0x0000
        /*0074*/ 	.byte	0x00, 0xf4, 0x21, 0x00


	//----- nvinfo : EIATTR_SPARSE_MMA_MASK
	.align		4
.L_25:
        /*0078*/ 	.byte	0x03, 0x50
        /*007a*/ 	.short	0x0000


	//----- nvinfo : EIATTR_MAXREG_COUNT
	.align		4
        /*007c*/ 	.byte	0x03, 0x1b
        /*007e*/ 	.short	0x00ff


	//----- nvinfo : EIATTR_EXIT_INSTR_OFFSETS
	.align		4
        /*0080*/ 	.byte	0x04, 0x1c
        /*0082*/ 	.short	(.L_27 - .L_26)


	//   ....[0]....
.L_26:
        /*0084*/ 	.word	0x00000410


	//   ....[1]....
        /*0088*/ 	.word	0x00000430


	//----- nvinfo : EIATTR_REQNTID
	.align		4
.L_27:
        /*008c*/ 	.byte	0x04, 0x10
        /*008e*/ 	.short	(.L_29 - .L_28)
.L_28:
        /*0090*/ 	.word	0x00000080
        /*0094*/ 	.word	0x00000001
        /*0098*/ 	.word	0x00000001


	//----- nvinfo : EIATTR_CBANK_PARAM_SIZE
	.align		4
.L_29:
        /*009c*/ 	.byte	0x03, 0x19
        /*009e*/ 	.short	0x0034


	//----- nvinfo : EIATTR_PARAM_CBANK
	.align		4
        /*00a0*/ 	.byte	0x04, 0x0a
        /*00a2*/ 	.short	(.L_31 - .L_30)
	.align		4
.L_30:
        /*00a4*/ 	.word	index@(.nv.constant0.triton_poi_fused__native_batch_norm_legit_no_training_relu_43)
        /*00a8*/ 	.short	0x0210
        /*00aa*/ 	.short	0x0034


	//----- nvinfo : EIATTR_SW_WAR
	.align		4
.L_31:
        /*00ac*/ 	.byte	0x04, 0x36
        /*00ae*/ 	.short	(.L_33 - .L_32)
.L_32:
        /*00b0*/ 	.word	0x00000008
.L_33:


//--------------------- .nv.callgraph             --------------------------
	.section	.nv.callgraph,"",@"SHT_CUDA_CALLGRAPH"
	.align	4
	.sectionentsize	8
	.align		4
        /*0000*/ 	.word	0x00000000
	.align		4
        /*0004*/ 	.word	0xffffffff
	.align		4
        /*0008*/ 	.word	0x00000000
	.align		4
        /*000c*/ 	.word	0xfffffffe
	.align		4
        /*0010*/ 	.word	0x00000000
	.align		4
        /*0014*/ 	.word	0xfffffffd
	.align		4
        /*0018*/ 	.word	0x00000000
	.align		4
        /*001c*/ 	.word	0xfffffffc


//--------------------- .nv.constant4             --------------------------
	.section	.nv.constant4,"a",@progbits
	.align	8
	.align		8
.nv.constant4:
        /*0000*/ 	.dword	_$_str
	.align		8
        /*0008*/ 	.dword	_$_str_$_2


//--------------------- .text.triton_poi_fused__native_batch_norm_legit_no_training_relu_43 --------------------------
	.section	.text.triton_poi_fused__native_batch_norm_legit_no_training_relu_43,"ax",@progbits
	.align	128
        .global         triton_poi_fused__native_batch_norm_legit_no_training_relu_43
        .type           triton_poi_fused__native_batch_norm_legit_no_training_relu_43,@function
        .size           triton_poi_fused__native_batch_norm_legit_no_training_relu_43,(.L_x_1 - triton_poi_fused__native_batch_norm_legit_no_training_relu_43)
        .other          triton_poi_fused__native_batch_norm_legit_no_training_relu_43,@"STO_CUDA_ENTRY STV_DEFAULT"
triton_poi_fused__native_batch_norm_legit_no_training_relu_43:
.text.triton_poi_fused__native_batch_norm_legit_no_training_relu_43:
[----:B------:R-:W0:Y:S01]  /*0000*/  LDC R1, c[0x0][0x28] ;  /* 0x00000a00ff017b82 */ /* 0x000e220000000800 */
[----:B------:R-:W1:Y:S07]  /*0010*/  S2R R0, SR_TID.X ;  /* 0x0000000000007919 */ /* 0x000e6e0000002100 */
[----:B------:R-:W2:Y:S01]  /*0020*/  LDC.64 R8, c[0x0][0x220] ;  /* 0x00008800ff087b82 */ /* 0x000ea20000000a00 */
[----:B------:R-:W-:Y:S01]  /*0030*/  ULDC.64 UR4, c[0x0][0x208] ;  /* 0x0000820000047ab9 */ /* 0x000fe20000000a00 */
[----:B------:R-:W3:Y:S06]  /*0040*/  S2R R3, SR_CTAID.X ;  /* 0x0000000000037919 */ /* 0x000eec0000002500 */
[----:B------:R-:W4:Y:S08]  /*0050*/  LDC.64 R12, c[0x0][0x210] ;  /* 0x00008400ff0c7b82 */ /* 0x000f300000000a00 */
[----:B------:R-:W5:Y:S08]  /*0060*/  LDC.64 R14, c[0x0][0x218] ;  /* 0x00008600ff0e7b82 */ /* 0x000f700000000a00 */
[----:B------:R-:W5:Y:S01]  /*0070*/  LDC.64 R16, c[0x0][0x228] ;  /* 0x00008a00ff107b82 */ /* 0x000f620000000a00 */
[----:B-1----:R-:W-:-:S07]  /*0080*/  SHF.L.U32 R0, R0, 0x1, RZ ;  /* 0x0000000100007819 */ /* 0x002fce00000006ff */
[----:B------:R-:W1:Y:S01]  /*0090*/  LDC.64 R18, c[0x0][0x230] ;  /* 0x00008c00ff127b82 */ /* 0x000e620000000a00 */
[----:B------:R-:W-:-:S04]  /*00a0*/  LOP3.LUT R0, R0, 0xfe, RZ, 0xc0, !PT ;  /* 0x000000fe00007812 */ /* 0x000fc800078ec0ff */
[----:B---3--:R-:W-:-:S04]  /*00b0*/  LEA R0, R3, R0, 0x8 ;  /* 0x0000000003007211 */ /* 0x008fc800078e40ff */
[C---:B------:R-:W-:Y:S01]  /*00c0*/  ISETP.GE.AND P0, PT, R0.reuse, 0xa200, PT ;  /* 0x0000a2000000780c */ /* 0x040fe20003f06270 */
[----:B------:R-:W-:-:S05]  /*00d0*/  IMAD.HI R2, R0, 0x38e38e39, RZ ;  /* 0x38e38e3900027827 */ /* 0x000fca00078e02ff */
[----:B------:R-:W-:-:S04]  /*00e0*/  SHF.R.U32.HI R3, RZ, 0x1f, R2 ;  /* 0x0000001fff037819 */ /* 0x000fc80000011602 */
[----:B------:R-:W-:-:S05]  /*00f0*/  LEA.HI.SX32 R3, R2, R3, 0x1a ;  /* 0x0000000302037211 */ /* 0x000fca00078fd2ff */
[----:B------:R-:W-:Y:S01]  /*0100*/  IMAD R11, R3, -0x120, R0 ;  /* 0xfffffee0030b7824 */ /* 0x000fe200078e0200 */
[----:B------:R-:W-:-:S03]  /*0110*/  CS2R R2, SRZ ;  /* 0x0000000000027805 */ /* 0x000fc6000001ff00 */
[----:B--2---:R-:W-:-:S05]  /*0120*/  IMAD.WIDE R8, R11, 0x4, R8 ;  /* 0x000000040b087825 */ /* 0x004fca00078e0208 */
[----:B------:R2:W3:Y:S01]  /*0130*/  @!P0 LDG.E.EL.64 R2, desc[UR4][R8.64] ;  /* 0x0000000408028981 */ /* 0x0004e2000c2e1b00 */
[----:B------:R-:W-:Y:S02]  /*0140*/  CS2R R4, SRZ ;  /* 0x0000000000047805 */ /* 0x000fe4000001ff00 */
[----:B------:R-:W-:Y:S01]  /*0150*/  CS2R R6, SRZ ;  /* 0x0000000000067805 */ /* 0x000fe2000001ff00 */
[----:B----4-:R-:W-:-:S04]  /*0160*/  IMAD.WIDE R12, R0, 0x4, R12 ;  /* 0x00000004000c7825 */ /* 0x010fc800078e020c */
[C---:B-----5:R-:W-:Y:S01]  /*0170*/  IMAD.WIDE R14, R11.reuse, 0x4, R14 ;  /* 0x000000040b0e7825 */ /* 0x060fe200078e020e */
[----:B------:R-:W4:Y:S01]  /*0180*/  @!P0 LDG.E.64 R4, desc[UR4][R12.64] ;  /* 0x000000040c048981 */ /* 0x000f22000c1e1b00 */
[----:B--2---:R-:W-:Y:S02]  /*0190*/  CS2R R8, SRZ ;  /* 0x0000000000087805 */ /* 0x004fe4000001ff00 */
[C---:B0-----:R-:W-:Y:S01]  /*01a0*/  IMAD.WIDE R16, R11.reuse, 0x4, R16 ;  /* 0x000000040b107825 */ /* 0x041fe200078e0210 */
[----:B------:R0:W4:Y:S03]  /*01b0*/  @!P0 LDG.E.EL.64 R6, desc[UR4][R14.64] ;  /* 0x000000040e068981 */ /* 0x000126000c2e1b00 */
[----:B-1----:R-:W-:Y:S01]  /*01c0*/  IMAD.WIDE R18, R11, 0x4, R18 ;  /* 0x000000040b127825 */ /* 0x002fe200078e0212 */
[----:B------:R-:W-:-:S04]  /*01d0*/  CS2R R10, SRZ ;  /* 0x00000000000a7805 */ /* 0x000fc8000001ff00 */
[----:B------:R-:W2:Y:S04]  /*01e0*/  @!P0 LDG.E.EL.64 R8, desc[UR4][R18.64] ;  /* 0x0000000412088981 */ /* 0x000ea8000c2e1b00 */
[----:B------:R-:W2:Y:S01]  /*01f0*/  @!P0 LDG.E.EL.64 R10, desc[UR4][R16.64] ;  /* 0x00000004100a8981 */ /* 0x000ea2000c2e1b00 */
[----:B0-----:R-:W-:Y:S01]  /*0200*/  HFMA2.MMA R14, -RZ, RZ, 1.625, 0 ;  /* 0x3e800000ff0e7435 */ /* 0x001fe200000001ff */
[----:B---3--:R-:W-:Y:S01]  /*0210*/  FADD R2, R2, 0.0010000000474974513054 ;  /* 0x3a83126f02027421 */ /* 0x008fe20000000000 */
[----:B------:R-:W-:-:S03]  /*0220*/  FADD R3, R3, 0.0010000000474974513054 ;  /* 0x3a83126f03037421 */ /* 0x000fc60000000000 */
[----:B------:R-:W0:Y:S08]  /*0230*/  MUFU.SQRT R12, R2 ;  /* 0x00000002000c7308 */ /* 0x000e300000002000 */
[----:B------:R1:W3:Y:S01]  /*0240*/  MUFU.SQRT R13, R3 ;  /* 0x00000003000d7308 */ /* 0x0002e20000002000 */
[C---:B0-----:R-:W-:Y:S02]  /*0250*/  FSETP.GT.AND P1, PT, R12.reuse, 8.50705917302346158658e+37, PT ;  /* 0x7e8000000c00780b */ /* 0x041fe40003f24000 */
[----:B------:R-:W-:Y:S01]  /*0260*/  FSETP.GEU.AND P3, PT, R12, 1.175494350822287508e-38, PT ;  /* 0x008000000c00780b */ /* 0x000fe20003f6e000 */
[----:B-1----:R-:W0:Y:S01]  /*0270*/  LDC.64 R2, c[0x0][0x238] ;  /* 0x00008e00ff027b82 */ /* 0x002e220000000a00 */
[----:B---3--:R-:W-:-:S02]  /*0280*/  FSETP.GT.AND P2, PT, R13, 8.50705917302346158658e+37, PT ;  /* 0x7e8000000d00780b */ /* 0x008fc40003f44000 */
[----:B------:R-:W-:-:S07]  /*0290*/  FSETP.GEU.AND P4, PT, R13, 1.175494350822287508e-38, PT ;  /* 0x008000000d00780b */ /* 0x000fce0003f8e000 */
[----:B------:R-:W-:-:S04]  /*02a0*/  @P1 FMUL R12, R12, 0.25 ;  /* 0x3e8000000c0c1820 */ /* 0x000fc80000400000 */
[----:B------:R-:W-:Y:S01]  /*02b0*/  @!P3 FMUL R12, R12, 16777216 ;  /* 0x4b8000000c0cb820 */ /* 0x000fe20000400000 */
[----:B------:R-:W-:-:S04]  /*02c0*/  @P2 FMUL R13, R13, 0.25 ;  /* 0x3e8000000d0d2820 */ /* 0x000fc80000400000 */
[----:B------:R-:W-:Y:S01]  /*02d0*/  @!P4 FMUL R13, R13, 16777216 ;  /* 0x4b8000000d0dc820 */ /* 0x000fe20000400000 */
[----:B------:R-:W1:Y:S01]  /*02e0*/  MUFU.RCP R12, R12 ;  /* 0x0000000c000c7308 */ /* 0x000e620000001000 */
[----:B------:R-:W-:-:S07]  /*02f0*/  FSEL R15, R14, 1, P1 ;  /* 0x3f8000000e0f7808 */ /* 0x000fce0000800000 */
[----:B------:R-:W3:Y:S01]  /*0300*/  MUFU.RCP R13, R13 ;  /* 0x0000000d000d7308 */ /* 0x000ee20000001000 */
[----:B------:R-:W-:Y:S01]  /*0310*/  FSEL R14, R14, 1, P2 ;  /* 0x3f8000000e0e7808 */ /* 0x000fe20001000000 */
[----:B------:R-:W-:-:S04]  /*0320*/  @!P3 FMUL R15, R15, 16777216 ;  /* 0x4b8000000f0fb820 */ /* 0x000fc80000400000 */
[----:B------:R-:W-:Y:S01]  /*0330*/  @!P4 FMUL R14, R14, 16777216 ;  /* 0x4b8000000e0ec820 */ /* 0x000fe20000400000 */
[----:B----4-:R-:W-:Y:S01]  /*0340*/  FADD R5, -R7, R5 ;  /* 0x0000000507057221 */ /* 0x010fe20000000100 */
[----:B------:R-:W-:Y:S01]  /*0350*/  FADD R4, -R6, R4 ;  /* 0x0000000406047221 */ /* 0x000fe20000000100 */
[----:B-1----:R-:W-:Y:S01]  /*0360*/  FMUL R15, R12, R15 ;  /* 0x0000000f0c0f7220 */ /* 0x002fe20000400000 */
[----:B---3--:R-:W-:-:S03]  /*0370*/  FMUL R14, R13, R14 ;  /* 0x0000000e0d0e7220 */ /* 0x008fc60000400000 */
[----:B------:R-:W-:Y:S01]  /*0380*/  FMUL R15, R4, R15 ;  /* 0x0000000f040f7220 */ /* 0x000fe20000400000 */
[----:B------:R-:W-:-:S03]  /*0390*/  FMUL R14, R5, R14 ;  /* 0x0000000e050e7220 */ /* 0x000fc60000400000 */
[----:B--2---:R-:W-:Y:S01]  /*03a0*/  FFMA R8, R15, R10, R8 ;  /* 0x0000000a0f087223 */ /* 0x004fe20000000008 */
[----:B------:R-:W-:-:S04]  /*03b0*/  FFMA R9, R14, R11, R9 ;  /* 0x0000000b0e097223 */ /* 0x000fc80000000009 */
[----:B------:R-:W-:Y:S02]  /*03c0*/  FSETP.GEU.AND P1, PT, R8, RZ, PT ;  /* 0x000000ff0800720b */ /* 0x000fe40003f2e000 */
[C---:B------:R-:W-:Y:S01]  /*03d0*/  FSETP.GEU.AND P2, PT, R9.reuse, RZ, PT ;  /* 0x000000ff0900720b */ /* 0x040fe20003f4e000 */
[----:B0-----:R-:W-:Y:S01]  /*03e0*/  IMAD.WIDE R2, R0, 0x4, R2 ;  /* 0x0000000400027825 */ /* 0x001fe200078e0202 */
[----:B------:R-:W-:Y:S02]  /*03f0*/  FSEL R8, R8, RZ, P1 ;  /* 0x000000ff08087208 */ /* 0x000fe40000800000 */
[----:B------:R-:W-:Y:S01]  /*0400*/  FSEL R9, R9, RZ, P2 ;  /* 0x000000ff09097208 */ /* 0x000fe20001000000 */
[----:B------:R-:W-:Y:S08]  /*0410*/  @P0 EXIT ;  /* 0x000000000000094d */ /* 0x000ff00003800000 */
[----:B------:R-:W-:Y:S01]  /*0420*/  STG.E.64 desc[UR4][R2.64], R8 ;  /* 0x0000000802007986 */ /* 0x000fe2000c101b04 */
[----:B------:R-:W-:Y:S05]  /*0430*/  EXIT ;  /* 0x000000000000794d */ /* 0x000fea0003800000 */
.L_x_0:
[----:B------:R-:W-:-:S00]  /*0440*/  BRA `(.L_x_0) ;  /* 0xfffffffc00fc7947 */ /* 0x000fc0000383ffff */
[----:B------:R-:W-:-:S00]  /*0450*/  NOP ;  /* 0x0000000000007918 */ /* 0x000fc00000000000 */
        /* <DEDUP_REMOVED lines=10> */
.L_x_1:


//--------------------- .nv.global.init           --------------------------
	.section	.nv.global.init,"aw",@progbits
.nv.global.init:
	.type		_$_str,@object
	.size		_$_str,(_$_str_$_2 - _$_str)
_$_str:
        /*0000*/ 	.byte	0x5f, 0x5f, 0x43, 0x55, 0x44, 0x41, 0x5f, 0x46, 0x54, 0x5a, 0x00
	.type		_$_str_$_2,@object
	.size		_$_str_$_2,(.L_1 - _$_str_$_2)
_$_str_$_2:
        /*000b*/ 	.byte	0x5f, 0x5f, 0x43, 0x55, 0x44, 0x41, 0x5f, 0x50, 0x52, 0x45, 0x43, 0x5f, 0x53, 0x51, 0x52, 0x54
        /*001b*/ 	.byte	0x00
.L_1:


//--------------------- .nv.constant0.triton_poi_fused__native_batch_norm_legit_no_training_relu_43 --------------------------
	.section	.nv.constant0.triton_poi_fused__native_batch_norm_legit_no_training_relu_43,"a",@progbits
	.sectionflags	@""
	.align	4
.nv.constant0.triton_poi_fused__native_batch_norm_legit_no_training_relu_43:
	.zero		580
